//
// Generated by NVIDIA NVVM Compiler
//
// Compiler Build ID: CL-36424714
// Cuda compilation tools, release 13.0, V13.0.88
// Based on NVVM 20.0.0
//

.version 9.0
.target sm_100
.address_size 64

	// .globl	_Z19__kernel_reduce_sumPfiS_
// _ZZ19__kernel_reduce_sumPfiS_E4data has been demoted

.visible .entry _Z19__kernel_reduce_sumPfiS_(
	.param .u64 .ptr .align 1 _Z19__kernel_reduce_sumPfiS__param_0,
	.param .u32 _Z19__kernel_reduce_sumPfiS__param_1,
	.param .u64 .ptr .align 1 _Z19__kernel_reduce_sumPfiS__param_2
)
{
	.reg .pred 	%p<12>;
	.reg .b32 	%r<14>;
	.reg .b32 	%f<34>;
	.reg .b64 	%rd<9>;
	// demoted variable
	.shared .align 4 .b8 _ZZ19__kernel_reduce_sumPfiS_E4data[1024];
	ld.param.u64 	%rd2, [_Z19__kernel_reduce_sumPfiS__param_0];
	ld.param.u32 	%r8, [_Z19__kernel_reduce_sumPfiS__param_1];
	ld.param.u64 	%rd3, [_Z19__kernel_reduce_sumPfiS__param_2];
	mov.u32 	%r1, %ctaid.x;
	shl.b32 	%r9, %r1, 8;
	mov.u32 	%r2, %tid.x;
	add.s32 	%r13, %r9, %r2;
	setp.ge.s32 	%p1, %r13, %r8;
	mov.f32 	%f33, 0f00000000;
	@%p1 bra 	$L__BB0_3;
	mov.u32 	%r10, %nctaid.x;
	shl.b32 	%r4, %r10, 8;
	cvta.to.global.u64 	%rd1, %rd2;
	mov.f32 	%f33, 0f00000000;
$L__BB0_2:
	mul.wide.s32 	%rd4, %r13, 4;
	add.s64 	%rd5, %rd1, %rd4;
	ld.global.f32 	%f6, [%rd5];
	add.f32 	%f33, %f33, %f6;
	add.s32 	%r13, %r13, %r4;
	setp.lt.s32 	%p2, %r13, %r8;
	@%p2 bra 	$L__BB0_2;
$L__BB0_3:
	shl.b32 	%r11, %r2, 2;
	mov.u32 	%r12, _ZZ19__kernel_reduce_sumPfiS_E4data;
	add.s32 	%r7, %r12, %r11;
	st.shared.f32 	[%r7], %f33;
	bar.sync 	0;
	setp.gt.u32 	%p3, %r2, 127;
	@%p3 bra 	$L__BB0_5;
	ld.shared.f32 	%f7, [%r7+512];
	ld.shared.f32 	%f8, [%r7];
	add.f32 	%f9, %f7, %f8;
	st.shared.f32 	[%r7], %f9;
$L__BB0_5:
	bar.sync 	0;
	setp.gt.u32 	%p4, %r2, 63;
	@%p4 bra 	$L__BB0_7;
	ld.shared.f32 	%f10, [%r7+256];
	ld.shared.f32 	%f11, [%r7];
	add.f32 	%f12, %f10, %f11;
	st.shared.f32 	[%r7], %f12;
$L__BB0_7:
	bar.sync 	0;
	setp.gt.u32 	%p5, %r2, 31;
	@%p5 bra 	$L__BB0_9;
	ld.shared.f32 	%f13, [%r7+128];
	ld.shared.f32 	%f14, [%r7];
	add.f32 	%f15, %f13, %f14;
	st.shared.f32 	[%r7], %f15;
$L__BB0_9:
	bar.sync 	0;
	setp.gt.u32 	%p6, %r2, 15;
	@%p6 bra 	$L__BB0_11;
	ld.shared.f32 	%f16, [%r7+64];
	ld.shared.f32 	%f17, [%r7];
	add.f32 	%f18, %f16, %f17;
	st.shared.f32 	[%r7], %f18;
$L__BB0_11:
	bar.sync 	0;
	setp.gt.u32 	%p7, %r2, 7;
	@%p7 bra 	$L__BB0_13;
	ld.shared.f32 	%f19, [%r7+32];
	ld.shared.f32 	%f20, [%r7];
	add.f32 	%f21, %f19, %f20;
	st.shared.f32 	[%r7], %f21;
$L__BB0_13:
	bar.sync 	0;
	setp.gt.u32 	%p8, %r2, 3;
	@%p8 bra 	$L__BB0_15;
	ld.shared.f32 	%f22, [%r7+16];
	ld.shared.f32 	%f23, [%r7];
	add.f32 	%f24, %f22, %f23;
	st.shared.f32 	[%r7], %f24;
$L__BB0_15:
	bar.sync 	0;
	setp.gt.u32 	%p9, %r2, 1;
	@%p9 bra 	$L__BB0_17;
	ld.shared.f32 	%f25, [%r7+8];
	ld.shared.f32 	%f26, [%r7];
	add.f32 	%f27, %f25, %f26;
	st.shared.f32 	[%r7], %f27;
$L__BB0_17:
	bar.sync 	0;
	setp.ne.s32 	%p10, %r2, 0;
	@%p10 bra 	$L__BB0_19;
	ld.shared.f32 	%f28, [_ZZ19__kernel_reduce_sumPfiS_E4data+4];
	ld.shared.f32 	%f29, [%r7];
	add.f32 	%f30, %f28, %f29;
	st.shared.f32 	[%r7], %f30;
$L__BB0_19:
	setp.ne.s32 	%p11, %r2, 0;
	bar.sync 	0;
	@%p11 bra 	$L__BB0_21;
	ld.shared.f32 	%f31, [_ZZ19__kernel_reduce_sumPfiS_E4data];
	cvta.to.global.u64 	%rd6, %rd3;
	mul.wide.u32 	%rd7, %r1, 4;
	add.s64 	%rd8, %rd6, %rd7;
	st.global.f32 	[%rd8], %f31;
$L__BB0_21:
	ret;

}


// ===== COMPILED SASS (sm_100) =====

	.target	sm_100

	.elftype	@"ET_EXEC"


//--------------------- .note.nv.tkinfo           --------------------------
	.section	.note.nv.tkinfo,"",@"SHT_NOTE"
	.sectionflags	@"SHF_NOTE_NV_TKINFO"
	.tkinfo
        /*0018*/ 	.word	0x00000002
        /*0030*/ 	.string	""
        /*0030*/ 	.string	"ptxas"
        /*0030*/ 	.string	"Cuda compilation tools, release 13.0, V13.0.88"
        /*0030*/ 	.string	"Build cuda_13.0.r13.0/compiler.36424714_0"
        /*0030*/ 	.string	"-arch sm_100 -m 64 "



//--------------------- .note.nv.cuinfo           --------------------------
	.section	.note.nv.cuinfo,"",@"SHT_NOTE"
	.sectionflags	@"SHF_NOTE_NV_CUINFO"
        /*0018*/ 	.short	0x0002
        /*001a*/ 	.short	0x0064
        /*001c*/ 	.short	0x0082
	.zero		2


//--------------------- .nv.info                  --------------------------
	.section	.nv.info,"",@"SHT_CUDA_INFO"
	.align	4


	//----- nvinfo : EIATTR_REGCOUNT
	.align		4
        /*0000*/ 	.byte	0x04, 0x2f
        /*0002*/ 	.short	(.L_1 - .L_0)
	.align		4
.L_0:
        /*0004*/ 	.word	index@(_Z19__kernel_reduce_sumPfiS_)
        /*0008*/ 	.word	0x0000000c


	//----- nvinfo : EIATTR_FRAME_SIZE
	.align		4
.L_1:
        /*000c*/ 	.byte	0x04, 0x11
        /*000e*/ 	.short	(.L_3 - .L_2)
	.align		4
.L_2:
        /*0010*/ 	.word	index@(_Z19__kernel_reduce_sumPfiS_)
        /*0014*/ 	.word	0x00000000


	//----- nvinfo : EIATTR_MIN_STACK_SIZE
	.align		4
.L_3:
        /*0018*/ 	.byte	0x04, 0x12
        /*001a*/ 	.short	(.L_5 - .L_4)
	.align		4
.L_4:
        /*001c*/ 	.word	index@(_Z19__kernel_reduce_sumPfiS_)
        /*0020*/ 	.word	0x00000000
.L_5:


//--------------------- .nv.compat                --------------------------
	.section	.nv.compat,"",@"SHT_CUDA_COMPAT_INFO"
	.align	4
        /*0000*/ 	.byte	0x02, 0x09, 0x00, 0x00, 0x02, 0x02, 0x01, 0x00, 0x02, 0x05, 0x05, 0x00, 0x03, 0x07, 0x01, 0x01
        /*0010*/ 	.byte	0x02, 0x03, 0x00, 0x00, 0x02, 0x06, 0x01, 0x00, 0x04, 0x0b, 0x08, 0x00, 0x09, 0x00, 0x00, 0x00
        /*0020*/ 	.byte	0x00, 0x00, 0x00, 0x00


//--------------------- .nv.info._Z19__kernel_reduce_sumPfiS_ --------------------------
	.section	.nv.info._Z19__kernel_reduce_sumPfiS_,"",@"SHT_CUDA_INFO"
	.sectionflags	@""
	.align	4


	//----- nvinfo : EIATTR_CUDA_API_VERSION
	.align		4
        /*0000*/ 	.byte	0x04, 0x37
        /*0002*/ 	.short	(.L_7 - .L_6)
.L_6:
        /*0004*/ 	.word	0x00000082


	//----- nvinfo : EIATTR_KPARAM_INFO
	.align		4
.L_7:
        /*0008*/ 	.byte	0x04, 0x17
        /*000a*/ 	.short	(.L_9 - .L_8)
.L_8:
        /*000c*/ 	.word	0x00000000
        /*0010*/ 	.short	0x0002
        /*0012*/ 	.short	0x0010
        /*0014*/ 	.byte	0x00, 0xf5, 0x21, 0x00


	//----- nvinfo : EIATTR_KPARAM_INFO
	.align		4
.L_9:
        /*0018*/ 	.byte	0x04, 0x17
        /*001a*/ 	.short	(.L_11 - .L_10)
.L_10:
        /*001c*/ 	.word	0x00000000
        /*0020*/ 	.short	0x0001
        /*0022*/ 	.short	0x0008
        /*0024*/ 	.byte	0x00, 0xf0, 0x11, 0x00


	//----- nvinfo : EIATTR_KPARAM_INFO
	.align		4
.L_11:
        /*0028*/ 	.byte	0x04, 0x17
        /*002a*/ 	.short	(.L_13 - .L_12)
.L_12:
        /*002c*/ 	.word	0x00000000
        /*0030*/ 	.short	0x0000
        /*0032*/ 	.short	0x0000
        /*0034*/ 	.byte	0x00, 0xf5, 0x21, 0x00


	//----- nvinfo : EIATTR_SPARSE_MMA_MASK
	.align		4
.L_13:
        /*0038*/ 	.byte	0x03, 0x50
        /*003a*/ 	.short	0x0000


	//----- nvinfo : EIATTR_MAXREG_COUNT
	.align		4
        /*003c*/ 	.byte	0x03, 0x1b
        /*003e*/ 	.short	0x00ff


	//----- nvinfo : EIATTR_NUM_BARRIERS
	.align		4
        /*0040*/ 	.byte	0x02, 0x4c
        /*0042*/ 	.byte	0x01
	.zero		1


	//----- nvinfo : EIATTR_MERCURY_ISA_VERSION
	.align		4
        /*0044*/ 	.byte	0x03, 0x5f
        /*0046*/ 	.short	0x0101


	//----- nvinfo : EIATTR_VRC_CTA_INIT_COUNT
	.align		4
        /*0048*/ 	.byte	0x02, 0x4a
	.zero		1
	.zero		1


	//----- nvinfo : EIATTR_EXIT_INSTR_OFFSETS
	.align		4
        /*004c*/ 	.byte	0x04, 0x1c
        /*004e*/ 	.short	(.L_15 - .L_14)


	//   ....[0]....
.L_14:
        /*0050*/ 	.word	0x000004a0


	//   ....[1]....
        /*0054*/ 	.word	0x000004f0


	//----- nvinfo : EIATTR_CRS_STACK_SIZE
	.align		4
.L_15:
        /*0058*/ 	.byte	0x04, 0x1e
        /*005a*/ 	.short	(.L_17 - .L_16)
.L_16:
        /*005c*/ 	.word	0x00000000


	//----- nvinfo : EIATTR_CBANK_PARAM_SIZE
	.align		4
.L_17:
        /*0060*/ 	.byte	0x03, 0x19
        /*0062*/ 	.short	0x0018


	//----- nvinfo : EIATTR_PARAM_CBANK
	.align		4
        /*0064*/ 	.byte	0x04, 0x0a
        /*0066*/ 	.short	(.L_19 - .L_18)
	.align		4
.L_18:
        /*0068*/ 	.word	index@(.nv.constant0._Z19__kernel_reduce_sumPfiS_)
        /*006c*/ 	.short	0x0380
        /*006e*/ 	.short	0x0018


	//----- nvinfo : EIATTR_SW_WAR
	.align		4
.L_19:
        /*0070*/ 	.byte	0x04, 0x36
        /*0072*/ 	.short	(.L_21 - .L_20)
.L_20:
        /*0074*/ 	.word	0x00000008
.L_21:


//--------------------- .nv.callgraph             --------------------------
	.section	.nv.callgraph,"",@"SHT_CUDA_CALLGRAPH"
	.align	4
	.sectionentsize	8
	.align		4
        /*0000*/ 	.word	0x00000000
	.align		4
        /*0004*/ 	.word	0xffffffff
	.align		4
        /*0008*/ 	.word	0x00000000
	.align		4
        /*000c*/ 	.word	0xfffffffe
	.align		4
        /*0010*/ 	.word	0x00000000
	.align		4
        /*0014*/ 	.word	0xfffffffd
	.align		4
        /*0018*/ 	.word	0x00000000
	.align		4
        /*001c*/ 	.word	0xfffffffc


//--------------------- .text._Z19__kernel_reduce_sumPfiS_ --------------------------
	.section	.text._Z19__kernel_reduce_sumPfiS_,"ax",@progbits
	.align	128
        .global         _Z19__kernel_reduce_sumPfiS_
        .type           _Z19__kernel_reduce_sumPfiS_,@function
        .size           _Z19__kernel_reduce_sumPfiS_,(.L_x_4 - _Z19__kernel_reduce_sumPfiS_)
        .other          _Z19__kernel_reduce_sumPfiS_,@"STO_CUDA_ENTRY STV_DEFAULT"
_Z19__kernel_reduce_sumPfiS_:
.text._Z19__kernel_reduce_sumPfiS_:
[----:B------:R-:W-:Y:S01]  /*0000*/  LDC R1, c[0x0][0x37c] ;  /* 0x0000df00ff017b82 */ /* 0x000fe20000000800 */
[----:B------:R-:W0:Y:S01]  /*0010*/  S2R R0, SR_CTAID.X ;  /* 0x0000000000007919 */ /* 0x000e220000002500 */
[----:B------:R-:W1:Y:S01]  /*0020*/  LDCU UR8, c[0x0][0x388] ;  /* 0x00007100ff0877ac */ /* 0x000e620008000800 */
[----:B------:R-:W-:Y:S01]  /*0030*/  BSSY.RECONVERGENT B0, `(.L_x_0) ;  /* 0x0000010000007945 */ /* 0x000fe20003800200 */
[----:B------:R-:W-:Y:S01]  /*0040*/  IMAD.MOV.U32 R8, RZ, RZ, RZ ;  /* 0x000000ffff087224 */ /* 0x000fe200078e00ff */
[----:B------:R-:W0:Y:S01]  /*0050*/  S2R R3, SR_TID.X ;  /* 0x0000000000037919 */ /* 0x000e220000002100 */
[----:B------:R-:W2:Y:S01]  /*0060*/  LDCU.64 UR6, c[0x0][0x358] ;  /* 0x00006b00ff0677ac */ /* 0x000ea20008000a00 */
[----:B0-----:R-:W-:-:S05]  /*0070*/  IMAD R2, R0, 0x100, R3 ;  /* 0x0000010000027824 */ /* 0x001fca00078e0203 */
[----:B-1----:R-:W-:-:S13]  /*0080*/  ISETP.GE.AND P0, PT, R2, UR8, PT ;  /* 0x0000000802007c0c */ /* 0x002fda000bf06270 */
[----:B--2---:R-:W-:Y:S05]  /*0090*/  @P0 BRA `(.L_x_1) ;  /* 0x0000000000240947 */ /* 0x004fea0003800000 */
[----:B------:R-:W0:Y:S01]  /*00a0*/  LDC R9, c[0x0][0x370] ;  /* 0x0000dc00ff097b82 */ /* 0x000e220000000800 */
[----:B------:R-:W-:-:S07]  /*00b0*/  HFMA2 R8, -RZ, RZ, 0, 0 ;  /* 0x00000000ff087431 */ /* 0x000fce00000001ff */
[----:B------:R-:W1:Y:S02]  /*00c0*/  LDC.64 R6, c[0x0][0x380] ;  /* 0x0000e000ff067b82 */ /* 0x000e640000000a00 */
.L_x_2:
[----:B-1----:R-:W-:-:S06]  /*00d0*/  IMAD.WIDE R4, R2, 0x4, R6 ;  /* 0x0000000402047825 */ /* 0x002fcc00078e0206 */
[----:B------:R-:W2:Y:S01]  /*00e0*/  LDG.E R5, desc[UR6][R4.64] ;  /* 0x0000000604057981 */ /* 0x000ea2000c1e1900 */
[----:B0-----:R-:W-:-:S04]  /*00f0*/  LEA R2, R9, R2, 0x8 ;  /* 0x0000000209027211 */ /* 0x001fc800078e40ff */
[----:B------:R-:W-:Y:S01]  /*0100*/  ISETP.GE.AND P0, PT, R2, UR8, PT ;  /* 0x0000000802007c0c */ /* 0x000fe2000bf06270 */
[----:B--2---:R-:W-:-:S12]  /*0110*/  FADD R8, R5, R8 ;  /* 0x0000000805087221 */ /* 0x004fd80000000000 */
[----:B------:R-:W-:Y:S05]  /*0120*/  @!P0 BRA `(.L_x_2) ;  /* 0xfffffffc00e88947 */ /* 0x000fea000383ffff */
.L_x_1:
[----:B------:R-:W-:Y:S05]  /*0130*/  BSYNC.RECONVERGENT B0 ;  /* 0x0000000000007941 */ /* 0x000fea0003800200 */
.L_x_0:
[----:B------:R-:W0:Y:S01]  /*0140*/  S2UR UR5, SR_CgaCtaId ;  /* 0x00000000000579c3 */ /* 0x000e220000008800 */
[----:B------:R-:W-:Y:S01]  /*0150*/  UMOV UR4, 0x400 ;  /* 0x0000040000047882 */ /* 0x000fe20000000000 */
[C---:B------:R-:W-:Y:S02]  /*0160*/  ISETP.GT.U32.AND P1, PT, R3.reuse, 0x7f, PT ;  /* 0x0000007f0300780c */ /* 0x040fe40003f24070 */
[----:B------:R-:W-:Y:S01]  /*0170*/  ISETP.GT.U32.AND P0, PT, R3, 0x3f, PT ;  /* 0x0000003f0300780c */ /* 0x000fe20003f04070 */
[----:B0-----:R-:W-:-:S06]  /*0180*/  ULEA UR4, UR5, UR4, 0x18 ;  /* 0x0000000405047291 */ /* 0x001fcc000f8ec0ff */
[----:B------:R-:W-:-:S05]  /*0190*/  LEA R5, R3, UR4, 0x2 ;  /* 0x0000000403057c11 */ /* 0x000fca000f8e10ff */
[----:B------:R-:W-:Y:S01]  /*01a0*/  STS [R5], R8 ;  /* 0x0000000805007388 */ /* 0x000fe20000000800 */
[----:B------:R-:W-:Y:S06]  /*01b0*/  BAR.SYNC.DEFER_BLOCKING 0x0 ;  /* 0x0000000000007b1d */ /* 0x000fec0000010000 */
[----:B------:R-:W-:Y:S04]  /*01c0*/  @!P1 LDS R2, [R5+0x200] ;  /* 0x0002000005029984 */ /* 0x000fe80000000800 */
[----:B------:R-:W0:Y:S02]  /*01d0*/  @!P1 LDS R7, [R5] ;  /* 0x0000000005079984 */ /* 0x000e240000000800 */
[----:B0-----:R-:W-:-:S05]  /*01e0*/  @!P1 FADD R2, R2, R7 ;  /* 0x0000000702029221 */ /* 0x001fca0000000000 */
[----:B------:R-:W-:Y:S01]  /*01f0*/  @!P1 STS [R5], R2 ;  /* 0x0000000205009388 */ /* 0x000fe20000000800 */
[----:B------:R-:W-:Y:S01]  /*0200*/  BAR.SYNC.DEFER_BLOCKING 0x0 ;  /* 0x0000000000007b1d */ /* 0x000fe20000010000 */
[----:B------:R-:W-:-:S05]  /*0210*/  ISETP.GT.U32.AND P1, PT, R3, 0x1f, PT ;  /* 0x0000001f0300780c */ /* 0x000fca0003f24070 */
        /* <DEDUP_REMOVED lines=29> */
[----:B------:R-:W-:-:S05]  /*03f0*/  ISETP.NE.AND P0, PT, R3, RZ, PT ;  /* 0x000000ff0300720c */ /* 0x000fca0003f05270 */
[----:B------:R-:W-:Y:S04]  /*0400*/  @!P1 LDS R2, [R5+0x8] ;  /* 0x0000080005029984 */ /* 0x000fe80000000800 */
[----:B------:R-:W0:Y:S02]  /*0410*/  @!P1 LDS R7, [R5] ;  /* 0x0000000005079984 */ /* 0x000e240000000800 */
[----:B0-----:R-:W-:-:S05]  /*0420*/  @!P1 FADD R2, R2, R7 ;  /* 0x0000000702029221 */ /* 0x001fca0000000000 */
[----:B------:R-:W-:Y:S01]  /*0430*/  @!P1 STS [R5], R2 ;  /* 0x0000000205009388 */ /* 0x000fe20000000800 */
[----:B------:R-:W-:Y:S06]  /*0440*/  BAR.SYNC.DEFER_BLOCKING 0x0 ;  /* 0x0000000000007b1d */ /* 0x000fec0000010000 */
[----:B------:R-:W-:Y:S04]  /*0450*/  @!P0 LDS R3, [UR4+0x4] ;  /* 0x00000404ff038984 */ /* 0x000fe80008000800 */
[----:B------:R-:W0:Y:S02]  /*0460*/  @!P0 LDS R4, [R5] ;  /* 0x0000000005048984 */ /* 0x000e240000000800 */
[----:B0-----:R-:W-:-:S05]  /*0470*/  @!P0 FADD R4, R3, R4 ;  /* 0x0000000403048221 */ /* 0x001fca0000000000 */
[----:B------:R0:W-:Y:S01]  /*0480*/  @!P0 STS [R5], R4 ;  /* 0x0000000405008388 */ /* 0x0001e20000000800 */
[----:B------:R-:W-:Y:S06]  /*0490*/  BAR.SYNC.DEFER_BLOCKING 0x0 ;  /* 0x0000000000007b1d */ /* 0x000fec0000010000 */
[----:B------:R-:W-:Y:S05]  /*04a0*/  @P0 EXIT ;  /* 0x000000000000094d */ /* 0x000fea0003800000 */
[----:B0-----:R-:W0:Y:S01]  /*04b0*/  LDS R5, [UR4] ;  /* 0x00000004ff057984 */ /* 0x001e220008000800 */
[----:B------:R-:W1:Y:S02]  /*04c0*/  LDC.64 R2, c[0x0][0x390] ;  /* 0x0000e400ff027b82 */ /* 0x000e640000000a00 */
[----:B-1----:R-:W-:-:S05]  /*04d0*/  IMAD.WIDE.U32 R2, R0, 0x4, R2 ;  /* 0x0000000400027825 */ /* 0x002fca00078e0002 */
[----:B0-----:R-:W-:Y:S01]  /*04e0*/  STG.E desc[UR6][R2.64], R5 ;  /* 0x0000000502007986 */ /* 0x001fe2000c101906 */
[----:B------:R-:W-:Y:S05]  /*04f0*/  EXIT ;  /* 0x000000000000794d */ /* 0x000fea0003800000 */
.L_x_3:
[----:B------:R-:W-:-:S00]  /*0500*/  BRA `(.L_x_3) ;  /* 0xfffffffc00fc7947 */ /* 0x000fc0000383ffff */
[----:B------:R-:W-:-:S00]  /*0510*/  NOP ;  /* 0x0000000000007918 */ /* 0x000fc00000000000 */
        /* <DEDUP_REMOVED lines=14> */
.L_x_4:


//--------------------- .nv.shared._Z19__kernel_reduce_sumPfiS_ --------------------------
	.section	.nv.shared._Z19__kernel_reduce_sumPfiS_,"aw",@nobits
	.sectionflags	@""
	.align	4
.nv.shared._Z19__kernel_reduce_sumPfiS_:
	.zero		2048


//--------------------- .nv.shared.reserved.0     --------------------------
	.section	.nv.shared.reserved.0,"aw",@nobits
	.weak		__nv_reservedSMEM_offset_0_alias
	.size		__nv_reservedSMEM_offset_0_alias, 0, 64
	.other		__nv_reservedSMEM_offset_0_alias,@"STO_CUDA_RESERVED_SHARED STV_DEFAULT"
__nv_reservedSMEM_offset_0_alias:
	.zero		0
	.zero		64


//--------------------- .nv.constant0._Z19__kernel_reduce_sumPfiS_ --------------------------
	.section	.nv.constant0._Z19__kernel_reduce_sumPfiS_,"a",@progbits
	.sectionflags	@""
	.align	4
.nv.constant0._Z19__kernel_reduce_sumPfiS_:
	.zero		920


//--------------------- SYMBOLS --------------------------

	.type		.nv.reservedSmem.offset0,@object
	.size		.nv.reservedSmem.offset0,0x4
	.type		.nv.reservedSmem.cap,@object
	.size		.nv.reservedSmem.cap,0x4
